//
// Generated by NVIDIA NVVM Compiler
//
// Compiler Build ID: CL-36424714
// Cuda compilation tools, release 13.0, V13.0.88
// Based on NVVM 20.0.0
//

.version 9.0
.target sm_100
.address_size 64

	// .globl	_Z4testPi
.extern .func  (.param .b32 func_retval0) vprintf
(
	.param .b64 vprintf_param_0,
	.param .b64 vprintf_param_1
)
;
.global .align 1 .b8 $str[4] = {37, 100, 10};

.visible .entry _Z4testPi(
	.param .u64 .ptr .align 1 _Z4testPi_param_0
)
{
	.local .align 8 .b8 	__local_depot0[8];
	.reg .b64 	%SP;
	.reg .b64 	%SPL;
	.reg .b32 	%r<4>;
	.reg .b64 	%rd<7>;

	mov.u64 	%SPL, __local_depot0;
	cvta.local.u64 	%SP, %SPL;
	ld.param.u64 	%rd1, [_Z4testPi_param_0];
	cvta.to.global.u64 	%rd2, %rd1;
	mov.b32 	%r1, 0;
	st.global.u32 	[%rd2], %r1;
	add.u64 	%rd3, %SP, 0;
	add.u64 	%rd4, %SPL, 0;
	st.local.u32 	[%rd4], %r1;
	mov.u64 	%rd5, $str;
	cvta.global.u64 	%rd6, %rd5;
	{ // callseq 0, 0
	.param .b64 param0;
	st.param.b64 	[param0], %rd6;
	.param .b64 param1;
	st.param.b64 	[param1], %rd3;
	.param .b32 retval0;
	call.uni (retval0), 
	vprintf, 
	(
	param0, 
	param1
	);
	ld.param.b32 	%r2, [retval0];
	} // callseq 0
	ret;

}


// ===== COMPILED SASS (sm_100) =====

	.target	sm_100

	.elftype	@"ET_EXEC"


//--------------------- .note.nv.tkinfo           --------------------------
	.section	.note.nv.tkinfo,"",@"SHT_NOTE"
	.sectionflags	@"SHF_NOTE_NV_TKINFO"
	.tkinfo
        /*0018*/ 	.word	0x00000002
        /*0030*/ 	.string	""
        /*0030*/ 	.string	"ptxas"
        /*0030*/ 	.string	"Cuda compilation tools, release 13.0, V13.0.88"
        /*0030*/ 	.string	"Build cuda_13.0.r13.0/compiler.36424714_0"
        /*0030*/ 	.string	"-arch sm_100 -m 64 "



//--------------------- .note.nv.cuinfo           --------------------------
	.section	.note.nv.cuinfo,"",@"SHT_NOTE"
	.sectionflags	@"SHF_NOTE_NV_CUINFO"
        /*0018*/ 	.short	0x0002
        /*001a*/ 	.short	0x0064
        /*001c*/ 	.short	0x0082
	.zero		2


//--------------------- .nv.info                  --------------------------
	.section	.nv.info,"",@"SHT_CUDA_INFO"
	.align	4


	//----- nvinfo : EIATTR_REGCOUNT
	.align		4
        /*0000*/ 	.byte	0x04, 0x2f
        /*0002*/ 	.short	(.L_2 - .L_1)
	.align		4
.L_1:
        /*0004*/ 	.word	index@(_Z4testPi)
        /*0008*/ 	.word	0x00000018


	//----- nvinfo : EIATTR_FRAME_SIZE
	.align		4
.L_2:
        /*000c*/ 	.byte	0x04, 0x11
        /*000e*/ 	.short	(.L_4 - .L_3)
	.align		4
.L_3:
        /*0010*/ 	.word	index@(_Z4testPi)
        /*0014*/ 	.word	0x00000008


	//----- nvinfo : EIATTR_MIN_STACK_SIZE
	.align		4
.L_4:
        /*0018*/ 	.byte	0x04, 0x12
        /*001a*/ 	.short	(.L_6 - .L_5)
	.align		4
.L_5:
        /*001c*/ 	.word	index@(_Z4testPi)
        /*0020*/ 	.word	0x00000008
.L_6:


//--------------------- .nv.compat                --------------------------
	.section	.nv.compat,"",@"SHT_CUDA_COMPAT_INFO"
	.align	4
        /*0000*/ 	.byte	0x02, 0x09, 0x00, 0x00, 0x02, 0x02, 0x01, 0x00, 0x02, 0x05, 0x05, 0x00, 0x03, 0x07, 0x01, 0x01
        /*0010*/ 	.byte	0x02, 0x03, 0x00, 0x00, 0x02, 0x06, 0x01, 0x00, 0x04, 0x0b, 0x08, 0x00, 0x09, 0x00, 0x00, 0x00
        /*0020*/ 	.byte	0x00, 0x00, 0x00, 0x00


//--------------------- .nv.info._Z4testPi        --------------------------
	.section	.nv.info._Z4testPi,"",@"SHT_CUDA_INFO"
	.sectionflags	@""
	.align	4


	//----- nvinfo : EIATTR_CUDA_API_VERSION
	.align		4
        /*0000*/ 	.byte	0x04, 0x37
        /*0002*/ 	.short	(.L_8 - .L_7)
.L_7:
        /*0004*/ 	.word	0x00000082


	//----- nvinfo : EIATTR_KPARAM_INFO
	.align		4
.L_8:
        /*0008*/ 	.byte	0x04, 0x17
        /*000a*/ 	.short	(.L_10 - .L_9)
.L_9:
        /*000c*/ 	.word	0x00000000
        /*0010*/ 	.short	0x0000
        /*0012*/ 	.short	0x0000
        /*0014*/ 	.byte	0x00, 0xf5, 0x21, 0x00


	//----- nvinfo : EIATTR_SPARSE_MMA_MASK
	.align		4
.L_10:
        /*0018*/ 	.byte	0x03, 0x50
        /*001a*/ 	.short	0x0000


	//----- nvinfo : EIATTR_MAXREG_COUNT
	.align		4
        /*001c*/ 	.byte	0x03, 0x1b
        /*001e*/ 	.short	0x00ff


	//----- nvinfo : EIATTR_EXTERNS
	.align		4
        /*0020*/ 	.byte	0x04, 0x0f
        /*0022*/ 	.short	(.L_12 - .L_11)


	//   ....[0]....
	.align		4
.L_11:
        /*0024*/ 	.word	index@(vprintf)


	//----- nvinfo : EIATTR_MERCURY_ISA_VERSION
	.align		4
.L_12:
        /*0028*/ 	.byte	0x03, 0x5f
        /*002a*/ 	.short	0x0101


	//----- nvinfo : EIATTR_VRC_CTA_INIT_COUNT
	.align		4
        /*002c*/ 	.byte	0x02, 0x4a
	.zero		1
	.zero		1


	//----- nvinfo : EIATTR_SYSCALL_OFFSETS
	.align		4
        /*0030*/ 	.byte	0x04, 0x46
        /*0032*/ 	.short	(.L_14 - .L_13)


	//   ....[0]....
.L_13:
        /*0034*/ 	.word	0x00000100


	//----- nvinfo : EIATTR_EXIT_INSTR_OFFSETS
	.align		4
.L_14:
        /*0038*/ 	.byte	0x04, 0x1c
        /*003a*/ 	.short	(.L_16 - .L_15)


	//   ....[0]....
.L_15:
        /*003c*/ 	.word	0x00000110


	//----- nvinfo : EIATTR_CBANK_PARAM_SIZE
	.align		4
.L_16:
        /*0040*/ 	.byte	0x03, 0x19
        /*0042*/ 	.short	0x0008


	//----- nvinfo : EIATTR_PARAM_CBANK
	.align		4
        /*0044*/ 	.byte	0x04, 0x0a
        /*0046*/ 	.short	(.L_18 - .L_17)
	.align		4
.L_17:
        /*0048*/ 	.word	index@(.nv.constant0._Z4testPi)
        /*004c*/ 	.short	0x0380
        /*004e*/ 	.short	0x0008


	//----- nvinfo : EIATTR_SW_WAR
	.align		4
.L_18:
        /*0050*/ 	.byte	0x04, 0x36
        /*0052*/ 	.short	(.L_20 - .L_19)
.L_19:
        /*0054*/ 	.word	0x00000008
.L_20:


//--------------------- .nv.callgraph             --------------------------
	.section	.nv.callgraph,"",@"SHT_CUDA_CALLGRAPH"
	.align	4
	.sectionentsize	8
	.align		4
        /*0000*/ 	.word	0x00000000
	.align		4
        /*0004*/ 	.word	0xffffffff
	.align		4
        /*0008*/ 	.word	index@(_Z4testPi)
	.align		4
        /*000c*/ 	.word	index@(vprintf)
	.align		4
        /*0010*/ 	.word	0x00000000
	.align		4
        /*0014*/ 	.word	0xfffffffe
	.align		4
        /*0018*/ 	.word	0x00000000
	.align		4
        /*001c*/ 	.word	0xfffffffd
	.align		4
        /*0020*/ 	.word	0x00000000
	.align		4
        /*0024*/ 	.word	0xfffffffc


//--------------------- .nv.constant4             --------------------------
	.section	.nv.constant4,"a",@progbits
	.align	8
	.align		8
.nv.constant4:
        /*0000*/ 	.dword	vprintf
	.align		8
        /*0008*/ 	.dword	$str


//--------------------- .text._Z4testPi           --------------------------
	.section	.text._Z4testPi,"ax",@progbits
	.align	128
        .global         _Z4testPi
        .type           _Z4testPi,@function
        .size           _Z4testPi,(.L_x_2 - _Z4testPi)
        .other          _Z4testPi,@"STO_CUDA_ENTRY STV_DEFAULT"
_Z4testPi:
.text._Z4testPi:
[----:B------:R-:W0:Y:S08]  /*0000*/  LDC R1, c[0x0][0x37c] ;  /* 0x0000df00ff017b82 */ /* 0x000e300000000800 */
[----:B------:R-:W1:Y:S01]  /*0010*/  LDC.64 R2, c[0x0][0x380] ;  /* 0x0000e000ff027b82 */ /* 0x000e620000000a00 */
[----:B------:R-:W1:Y:S01]  /*0020*/  LDCU.64 UR4, c[0x0][0x358] ;  /* 0x00006b00ff0477ac */ /* 0x000e620008000a00 */
[----:B0-----:R-:W-:Y:S01]  /*0030*/  VIADD R1, R1, 0xfffffff8 ;  /* 0xfffffff801017836 */ /* 0x001fe20000000000 */
[----:B------:R-:W-:Y:S01]  /*0040*/  MOV R0, 0x0 ;  /* 0x0000000000007802 */ /* 0x000fe20000000f00 */
[----:B------:R-:W0:Y:S03]  /*0050*/  LDCU UR6, c[0x0][0x2f8] ;  /* 0x00005f00ff0677ac */ /* 0x000e260008000800 */
[----:B------:R2:W-:Y:S01]  /*0060*/  STL [R1], RZ ;  /* 0x000000ff01007387 */ /* 0x0005e20000100800 */
[----:B------:R2:W3:Y:S01]  /*0070*/  LDC.64 R8, c[0x4][R0] ;  /* 0x0100000000087b82 */ /* 0x0004e20000000a00 */
[----:B------:R-:W4:Y:S01]  /*0080*/  LDCU.64 UR8, c[0x4][0x8] ;  /* 0x01000100ff0877ac */ /* 0x000f220008000a00 */
[----:B0-----:R-:W-:Y:S01]  /*0090*/  IADD3 R6, P0, PT, R1, UR6, RZ ;  /* 0x0000000601067c10 */ /* 0x001fe2000ff1e0ff */
[----:B-1----:R2:W-:Y:S01]  /*00a0*/  STG.E desc[UR4][R2.64], RZ ;  /* 0x000000ff02007986 */ /* 0x0025e2000c101904 */
[----:B------:R-:W0:Y:S01]  /*00b0*/  LDCU UR4, c[0x0][0x2fc] ;  /* 0x00005f80ff0477ac */ /* 0x000e220008000800 */
[----:B----4-:R-:W-:Y:S01]  /*00c0*/  IMAD.U32 R4, RZ, RZ, UR8 ;  /* 0x00000008ff047e24 */ /* 0x010fe2000f8e00ff */
[----:B------:R-:W-:Y:S01]  /*00d0*/  MOV R5, UR9 ;  /* 0x0000000900057c02 */ /* 0x000fe20008000f00 */
[----:B0-2---:R-:W-:-:S08]  /*00e0*/  IMAD.X R7, RZ, RZ, UR4, P0 ;  /* 0x00000004ff077e24 */ /* 0x005fd000080e06ff */
[----:B------:R-:W-:-:S07]  /*00f0*/  LEPC R20, `(.L_x_0) ;  /* 0x000000001014794e */ /* 0x000fce0000000000 */
[----:B---3--:R-:W-:Y:S05]  /*0100*/  CALL.ABS.NOINC R8 ;  /* 0x0000000008007343 */ /* 0x008fea0003c00000 */
.L_x_0:
[----:B------:R-:W-:Y:S05]  /*0110*/  EXIT ;  /* 0x000000000000794d */ /* 0x000fea0003800000 */
.L_x_1:
[----:B------:R-:W-:-:S00]  /*0120*/  BRA `(.L_x_1) ;  /* 0xfffffffc00fc7947 */ /* 0x000fc0000383ffff */
[----:B------:R-:W-:-:S00]  /*0130*/  NOP ;  /* 0x0000000000007918 */ /* 0x000fc00000000000 */
        /* <DEDUP_REMOVED lines=12> */
.L_x_2:


//--------------------- .nv.global.init           --------------------------
	.section	.nv.global.init,"aw",@progbits
.nv.global.init:
	.type		$str,@object
	.size		$str,(.L_0 - $str)
$str:
        /*0000*/ 	.byte	0x25, 0x64, 0x0a, 0x00
.L_0:


//--------------------- .nv.shared.reserved.0     --------------------------
	.section	.nv.shared.reserved.0,"aw",@nobits
	.weak		__nv_reservedSMEM_offset_0_alias
	.size		__nv_reservedSMEM_offset_0_alias, 0, 64
	.other		__nv_reservedSMEM_offset_0_alias,@"STO_CUDA_RESERVED_SHARED STV_DEFAULT"
__nv_reservedSMEM_offset_0_alias:
	.zero		0
	.zero		64


//--------------------- .nv.constant0._Z4testPi   --------------------------
	.section	.nv.constant0._Z4testPi,"a",@progbits
	.sectionflags	@""
	.align	4
.nv.constant0._Z4testPi:
	.zero		904


//--------------------- SYMBOLS --------------------------

	.type		.nv.reservedSmem.offset0,@object
	.size		.nv.reservedSmem.offset0,0x4
	.type		vprintf,@function
